	.headerflags	@"EF_CUDA_TEXMODE_UNIFIED EF_CUDA_64BIT_ADDRESS EF_CUDA_ACCELERATORS EF_CUDA_SM90 EF_CUDA_VIRTUAL_SM(EF_CUDA_SM90)"
	.elftype	@"ET_EXEC"


//--------------------- .nv.info                  --------------------------
	.section	.nv.info,"",@"SHT_CUDA_INFO"
	.align	4


	//----- nvinfo : EIATTR_REGCOUNT
	.align		4
        /*0000*/ 	.byte	0x04, 0x2f
        /*0002*/ 	.short	(.L_3 - .L_2)
	.align		4
.L_2:
        /*0004*/ 	.word	index@(triton_poi_fused_cat_64)
        /*0008*/ 	.word	0x0000001b


	//----- nvinfo : EIATTR_MIN_STACK_SIZE
	.align		4
.L_3:
        /*000c*/ 	.byte	0x04, 0x12
        /*000e*/ 	.short	(.L_5 - .L_4)
	.align		4
.L_4:
        /*0010*/ 	.word	index@(triton_poi_fused_cat_64)
        /*0014*/ 	.word	0x00000000


	//----- nvinfo : EIATTR_FRAME_SIZE
	.align		4
.L_5:
        /*0018*/ 	.byte	0x04, 0x11
        /*001a*/ 	.short	(.L_7 - .L_6)
	.align		4
.L_6:
        /*001c*/ 	.word	index@(triton_poi_fused_cat_64)
        /*0020*/ 	.word	0x00000000


	//----- nvinfo : EIATTR_MIN_STACK_SIZE
	.align		4
.L_7:
        /*0024*/ 	.byte	0x04, 0x12
        /*0026*/ 	.short	(.L_9 - .L_8)
	.align		4
.L_8:
        /*0028*/ 	.word	index@(triton_poi_fused_cat_64)
        /*002c*/ 	.word	0x00000000
.L_9:


//--------------------- .nv.info.triton_poi_fused_cat_64 --------------------------
	.section	.nv.info.triton_poi_fused_cat_64,"",@"SHT_CUDA_INFO"
	.sectionflags	@""
	.align	4


	//----- nvinfo : EIATTR_CUDA_API_VERSION
	.align		4
        /*0000*/ 	.byte	0x04, 0x37
        /*0002*/ 	.short	(.L_11 - .L_10)
.L_10:
        /*0004*/ 	.word	0x0000007c


	//----- nvinfo : EIATTR_KPARAM_INFO
	.align		4
.L_11:
        /*0008*/ 	.byte	0x04, 0x17
        /*000a*/ 	.short	(.L_13 - .L_12)
.L_12:
        /*000c*/ 	.word	0x00000000
        /*0010*/ 	.short	0x0008
        /*0012*/ 	.short	0x0040
        /*0014*/ 	.byte	0x00, 0xf0, 0x11, 0x00


	//----- nvinfo : EIATTR_KPARAM_INFO
	.align		4
.L_13:
        /*0018*/ 	.byte	0x04, 0x17
        /*001a*/ 	.short	(.L_15 - .L_14)
.L_14:
        /*001c*/ 	.word	0x00000000
        /*0020*/ 	.short	0x0007
        /*0022*/ 	.short	0x0038
        /*0024*/ 	.byte	0x00, 0xf4, 0x21, 0x00


	//----- nvinfo : EIATTR_KPARAM_INFO
	.align		4
.L_15:
        /*0028*/ 	.byte	0x04, 0x17
        /*002a*/ 	.short	(.L_17 - .L_16)
.L_16:
        /*002c*/ 	.word	0x00000000
        /*0030*/ 	.short	0x0006
        /*0032*/ 	.short	0x0030
        /*0034*/ 	.byte	0x00, 0xf4, 0x21, 0x00


	//----- nvinfo : EIATTR_KPARAM_INFO
	.align		4
.L_17:
        /*0038*/ 	.byte	0x04, 0x17
        /*003a*/ 	.short	(.L_19 - .L_18)
.L_18:
        /*003c*/ 	.word	0x00000000
        /*0040*/ 	.short	0x0005
        /*0042*/ 	.short	0x0028
        /*0044*/ 	.byte	0x00, 0xf4, 0x21, 0x00


	//----- nvinfo : EIATTR_KPARAM_INFO
	.align		4
.L_19:
        /*0048*/ 	.byte	0x04, 0x17
        /*004a*/ 	.short	(.L_21 - .L_20)
.L_20:
        /*004c*/ 	.word	0x00000000
        /*0050*/ 	.short	0x0004
        /*0052*/ 	.short	0x0020
        /*0054*/ 	.byte	0x00, 0xf4, 0x21, 0x00


	//----- nvinfo : EIATTR_KPARAM_INFO
	.align		4
.L_21:
        /*0058*/ 	.byte	0x04, 0x17
        /*005a*/ 	.short	(.L_23 - .L_22)
.L_22:
        /*005c*/ 	.word	0x00000000
        /*0060*/ 	.short	0x0003
        /*0062*/ 	.short	0x0018
        /*0064*/ 	.byte	0x00, 0xf4, 0x21, 0x00


	//----- nvinfo : EIATTR_KPARAM_INFO
	.align		4
.L_23:
        /*0068*/ 	.byte	0x04, 0x17
        /*006a*/ 	.short	(.L_25 - .L_24)
.L_24:
        /*006c*/ 	.word	0x00000000
        /*0070*/ 	.short	0x0002
        /*0072*/ 	.short	0x0010
        /*0074*/ 	.byte	0x00, 0xf4, 0x21, 0x00


	//----- nvinfo : EIATTR_KPARAM_INFO
	.align		4
.L_25:
        /*0078*/ 	.byte	0x04, 0x17
        /*007a*/ 	.short	(.L_27 - .L_26)
.L_26:
        /*007c*/ 	.word	0x00000000
        /*0080*/ 	.short	0x0001
        /*0082*/ 	.short	0x0008
        /*0084*/ 	.byte	0x00, 0xf4, 0x21, 0x00


	//----- nvinfo : EIATTR_KPARAM_INFO
	.align		4
.L_27:
        /*0088*/ 	.byte	0x04, 0x17
        /*008a*/ 	.short	(.L_29 - .L_28)
.L_28:
        /*008c*/ 	.word	0x00000000
        /*0090*/ 	.short	0x0000
        /*0092*/ 	.short	0x0000
        /*0094*/ 	.byte	0x00, 0xf4, 0x21, 0x00


	//----- nvinfo : EIATTR_SPARSE_MMA_MASK
	.align		4
.L_29:
        /*0098*/ 	.byte	0x03, 0x50
        /*009a*/ 	.short	0x0000


	//----- nvinfo : EIATTR_MAXREG_COUNT
	.align		4
        /*009c*/ 	.byte	0x03, 0x1b
        /*009e*/ 	.short	0x00ff


	//----- nvinfo : EIATTR_EXIT_INSTR_OFFSETS
	.align		4
        /*00a0*/ 	.byte	0x04, 0x1c
        /*00a2*/ 	.short	(.L_31 - .L_30)


	//   ....[0]....
.L_30:
        /*00a4*/ 	.word	0x00000530


	//   ....[1]....
        /*00a8*/ 	.word	0x00000550


	//----- nvinfo : EIATTR_REQNTID
	.align		4
.L_31:
        /*00ac*/ 	.byte	0x04, 0x10
        /*00ae*/ 	.short	(.L_33 - .L_32)
.L_32:
        /*00b0*/ 	.word	0x00000080
        /*00b4*/ 	.word	0x00000001
        /*00b8*/ 	.word	0x00000001


	//----- nvinfo : EIATTR_CBANK_PARAM_SIZE
	.align		4
.L_33:
        /*00bc*/ 	.byte	0x03, 0x19
        /*00be*/ 	.short	0x0044


	//----- nvinfo : EIATTR_PARAM_CBANK
	.align		4
        /*00c0*/ 	.byte	0x04, 0x0a
        /*00c2*/ 	.short	(.L_35 - .L_34)
	.align		4
.L_34:
        /*00c4*/ 	.word	index@(.nv.constant0.triton_poi_fused_cat_64)
        /*00c8*/ 	.short	0x0210
        /*00ca*/ 	.short	0x0044


	//----- nvinfo : EIATTR_SW_WAR
	.align		4
.L_35:
        /*00cc*/ 	.byte	0x04, 0x36
        /*00ce*/ 	.short	(.L_37 - .L_36)
.L_36:
        /*00d0*/ 	.word	0x00000008
.L_37:


//--------------------- .nv.callgraph             --------------------------
	.section	.nv.callgraph,"",@"SHT_CUDA_CALLGRAPH"
	.align	4
	.sectionentsize	8
	.align		4
        /*0000*/ 	.word	0x00000000
	.align		4
        /*0004*/ 	.word	0xffffffff
	.align		4
        /*0008*/ 	.word	0x00000000
	.align		4
        /*000c*/ 	.word	0xfffffffe
	.align		4
        /*0010*/ 	.word	0x00000000
	.align		4
        /*0014*/ 	.word	0xfffffffd
	.align		4
        /*0018*/ 	.word	0x00000000
	.align		4
        /*001c*/ 	.word	0xfffffffc


//--------------------- .nv.constant4             --------------------------
	.section	.nv.constant4,"a",@progbits
	.align	8
	.align		8
.nv.constant4:
        /*0000*/ 	.dword	_$_str
	.align		8
        /*0008*/ 	.dword	_$_str_$_2


//--------------------- .text.triton_poi_fused_cat_64 --------------------------
	.section	.text.triton_poi_fused_cat_64,"ax",@progbits
	.align	128
        .global         triton_poi_fused_cat_64
        .type           triton_poi_fused_cat_64,@function
        .size           triton_poi_fused_cat_64,(.L_x_1 - triton_poi_fused_cat_64)
        .other          triton_poi_fused_cat_64,@"STO_CUDA_ENTRY STV_DEFAULT"
triton_poi_fused_cat_64:
.text.triton_poi_fused_cat_64:
[----:B------:R-:W0:Y:S01]  /*0000*/  LDC R1, c[0x0][0x28] ;  /* 0x00000a00ff017b82 */ /* 0x000e220000000800 */
[----:B------:R-:W1:Y:S01]  /*0010*/  S2R R10, SR_TID.X ;  /* 0x00000000000a7919 */ /* 0x000e620000002100 */
[----:B------:R-:W-:Y:S01]  /*0020*/  IMAD.MOV.U32 R8, RZ, RZ, RZ ;  /* 0x000000ffff087224 */ /* 0x000fe200078e00ff */
[----:B------:R-:W-:-:S05]  /*0030*/  ULDC.64 UR4, c[0x0][0x208] ;  /* 0x0000820000047ab9 */ /* 0x000fca0000000a00 */
[----:B------:R-:W2:Y:S01]  /*0040*/  LDC.64 R14, c[0x0][0x220] ;  /* 0x00008800ff0e7b82 */ /* 0x000ea20000000a00 */
[----:B------:R-:W3:Y:S01]  /*0050*/  S2R R3, SR_CTAID.X ;  /* 0x0000000000037919 */ /* 0x000ee20000002500 */
[----:B------:R-:W-:-:S06]  /*0060*/  ULDC.64 UR6, c[0x0][0x218] ;  /* 0x0000860000067ab9 */ /* 0x000fcc0000000a00 */
[----:B------:R-:W4:Y:S08]  /*0070*/  LDC.64 R6, c[0x0][0x230] ;  /* 0x00008c00ff067b82 */ /* 0x000f300000000a00 */
[----:B------:R-:W5:Y:S01]  /*0080*/  LDC.64 R4, c[0x0][0x238] ;  /* 0x00008e00ff047b82 */ /* 0x000f620000000a00 */
[----:B-1----:R-:W-:-:S05]  /*0090*/  LOP3.LUT R10, R10, 0x7f, RZ, 0xc0, !PT ;  /* 0x0000007f0a0a7812 */ /* 0x002fca00078ec0ff */
[----:B---3--:R-:W-:Y:S02]  /*00a0*/  IMAD R10, R3, 0x80, R10 ;  /* 0x00000080030a7824 */ /* 0x008fe400078e020a */
[----:B------:R-:W1:Y:S02]  /*00b0*/  LDC.64 R2, c[0x0][0x228] ;  /* 0x00008a00ff027b82 */ /* 0x000e640000000a00 */
[----:B------:R-:W-:-:S05]  /*00c0*/  IMAD.HI R18, R10, 0x4ec4ec4f, RZ ;  /* 0x4ec4ec4f0a127827 */ /* 0x000fca00078e02ff */
[----:B------:R-:W-:-:S04]  /*00d0*/  SHF.R.U32.HI R21, RZ, 0x1f, R18 ;  /* 0x0000001fff157819 */ /* 0x000fc80000011612 */
[----:B------:R-:W-:-:S05]  /*00e0*/  LEA.HI.SX32 R19, R18, R21, 0x18 ;  /* 0x0000001512137211 */ /* 0x000fca00078fc2ff */
[----:B------:R-:W-:-:S04]  /*00f0*/  IMAD R11, R19, -0x340, R10 ;  /* 0xfffffcc0130b7824 */ /* 0x000fc800078e020a */
[C---:B------:R-:W-:Y:S02]  /*0100*/  VIADD R0, R11.reuse, 0xfffffe60 ;  /* 0xfffffe600b007836 */ /* 0x040fe40000000000 */
[----:B-1----:R-:W-:-:S03]  /*0110*/  IMAD.WIDE R2, R11, 0x4, R2 ;  /* 0x000000040b027825 */ /* 0x002fc600078e0202 */
[----:B------:R-:W-:-:S04]  /*0120*/  ISETP.GE.U32.AND P1, PT, R0, 0xd0, PT ;  /* 0x000000d00000780c */ /* 0x000fc80003f26070 */
[----:B------:R-:W-:-:S13]  /*0130*/  ISETP.LT.AND P0, PT, R10, 0x3400, !P1 ;  /* 0x000034000a00780c */ /* 0x000fda0004f01270 */
[----:B------:R1:W3:Y:S01]  /*0140*/  @P0 LDG.E.EL R8, desc[UR4][R2.64+-0x680] ;  /* 0xfff9800402080981 */ /* 0x0002e2000c2e1900 */
[----:B------:R-:W-:Y:S01]  /*0150*/  IMAD R0, R19, 0xd0, RZ ;  /* 0x000000d013007824 */ /* 0x000fe200078e02ff */
[----:B------:R-:W-:Y:S01]  /*0160*/  SHF.R.S32.HI R13, RZ, 0x1f, R11 ;  /* 0x0000001fff0d7819 */ /* 0x000fe2000001140b */
[----:B--2---:R-:W-:Y:S01]  /*0170*/  IMAD.WIDE R16, R11, 0x4, R14 ;  /* 0x000000040b107825 */ /* 0x004fe200078e020e */
[----:B------:R-:W-:Y:S01]  /*0180*/  LEA.HI.SX32 R18, R18, R21, 0x16 ;  /* 0x0000001512127211 */ /* 0x000fe200078fb2ff */
[----:B------:R-:W2:Y:S01]  /*0190*/  LDC.64 R14, c[0x0][0x240] ;  /* 0x00009000ff0e7b82 */ /* 0x000ea20000000a00 */
[----:B------:R-:W-:-:S04]  /*01a0*/  IADD3 R12, P2, R11, R0, RZ ;  /* 0x000000000b0c7210 */ /* 0x000fc80007f5e0ff */
[----:B------:R-:W-:-:S03]  /*01b0*/  LEA.HI.X.SX32 R13, R0, R13, 0x1, P2 ;  /* 0x0000000d000d7211 */ /* 0x000fc600010f0eff */
[----:B-1----:R-:W1:Y:S01]  /*01c0*/  LDC.64 R2, c[0x0][0x210] ;  /* 0x00008400ff027b82 */ /* 0x002e620000000a00 */
[----:B----4-:R-:W-:-:S04]  /*01d0*/  IMAD.WIDE R6, R11, 0x4, R6 ;  /* 0x000000040b067825 */ /* 0x010fc800078e0206 */
[----:B-----5:R-:W-:Y:S01]  /*01e0*/  IMAD.WIDE R22, R11, 0x4, R4 ;  /* 0x000000040b167825 */ /* 0x020fe200078e0204 */
[----:B------:R-:W-:-:S03]  /*01f0*/  ISETP.GE.AND P4, PT, R10, 0x3400, PT ;  /* 0x000034000a00780c */ /* 0x000fc60003f86270 */
[----:B------:R-:W-:Y:S01]  /*0200*/  IMAD.MOV.U32 R4, RZ, RZ, RZ ;  /* 0x000000ffff047224 */ /* 0x000fe200078e00ff */
[----:B---3--:R-:W-:Y:S02]  /*0210*/  SEL R9, R8, RZ, P0 ;  /* 0x000000ff08097207 */ /* 0x008fe40000000000 */
[----:B------:R-:W-:-:S03]  /*0220*/  LEA R8, P2, R12, UR6, 0x2 ;  /* 0x000000060c087c11 */ /* 0x000fc6000f8410ff */
[----:B------:R-:W-:Y:S01]  /*0230*/  FADD R0, R9, 9.9999997473787516356e-06 ;  /* 0x3727c5ac09007421 */ /* 0x000fe20000000000 */
[----:B------:R-:W-:Y:S02]  /*0240*/  LEA.HI.X R9, R12, UR7, R13, 0x2, P2 ;  /* 0x000000070c097c11 */ /* 0x000fe400090f140d */
[----:B------:R-:W-:-:S03]  /*0250*/  LEA.HI R12, R19, R19, RZ, 0x2 ;  /* 0x00000013130c7211 */ /* 0x000fc600078f10ff */
[----:B------:R-:W3:Y:S01]  /*0260*/  MUFU.SQRT R0, R0 ;  /* 0x0000000000007308 */ /* 0x000ee20000002000 */
[----:B------:R-:W-:Y:S02]  /*0270*/  LOP3.LUT R20, R12, 0xfffffffc, RZ, 0xc0, !PT ;  /* 0xfffffffc0c147812 */ /* 0x000fe400078ec0ff */
[----:B------:R-:W-:-:S03]  /*0280*/  CS2R R12, SRZ ;  /* 0x00000000000c7805 */ /* 0x000fc6000001ff00 */
[----:B------:R-:W-:-:S03]  /*0290*/  IMAD.IADD R24, R19, 0x1, -R20 ;  /* 0x0000000113187824 */ /* 0x000fc600078e0a14 */
[----:B------:R4:W5:Y:S01]  /*02a0*/  @P0 LDG.E.EL R13, desc[UR4][R8.64+-0x680] ;  /* 0xfff98004080d0981 */ /* 0x000962000c2e1900 */
[----:B------:R-:W-:-:S03]  /*02b0*/  IMAD.MOV.U32 R19, RZ, RZ, RZ ;  /* 0x000000ffff137224 */ /* 0x000fc600078e00ff */
[----:B------:R-:W5:Y:S01]  /*02c0*/  @P0 LDG.E.EL R12, desc[UR4][R16.64+-0x680] ;  /* 0xfff98004100c0981 */ /* 0x000f62000c2e1900 */
[----:B------:R-:W-:Y:S01]  /*02d0*/  IMAD.MOV.U32 R20, RZ, RZ, RZ ;  /* 0x000000ffff147224 */ /* 0x000fe200078e00ff */
[C---:B------:R-:W-:Y:S01]  /*02e0*/  ISETP.GE.AND P2, PT, R11.reuse, 0x1a0, PT ;  /* 0x000001a00b00780c */ /* 0x040fe20003f46270 */
[----:B------:R-:W-:Y:S01]  /*02f0*/  IMAD R5, R11, 0x4, R24 ;  /* 0x000000040b057824 */ /* 0x000fe200078e0218 */
[----:B---3--:R-:W-:Y:S01]  /*0300*/  FSETP.GT.AND P6, PT, R0, 8.50705917302346158658e+37, PT ;  /* 0x7e8000000000780b */ /* 0x008fe20003fc4000 */
[----:B------:R3:W5:Y:S01]  /*0310*/  @P0 LDG.E.EL R19, desc[UR4][R6.64+-0x680] ;  /* 0xfff9800406130981 */ /* 0x000762000c2e1900 */
[----:B----4-:R-:W-:-:S03]  /*0320*/  IMAD.MOV.U32 R9, RZ, RZ, 0x3e800000 ;  /* 0x3e800000ff097424 */ /* 0x010fc600078e00ff */
[----:B------:R-:W4:Y:S01]  /*0330*/  @P0 LDG.E.EL R20, desc[UR4][R22.64+-0x680] ;  /* 0xfff9800416140981 */ /* 0x000f22000c2e1900 */
[----:B------:R-:W-:Y:S01]  /*0340*/  ISETP.LT.AND P3, PT, R10, 0x3400, !P2 ;  /* 0x000034000a00780c */ /* 0x000fe20005761270 */
[----:B------:R-:W-:Y:S01]  /*0350*/  IMAD R5, R18, 0x680, R5 ;  /* 0x0000068012057824 */ /* 0x000fe200078e0205 */
[----:B------:R-:W-:Y:S02]  /*0360*/  FSETP.GEU.AND P5, PT, R0, 1.175494350822287508e-38, PT ;  /* 0x008000000000780b */ /* 0x000fe40003fae000 */
[----:B------:R-:W-:Y:S01]  /*0370*/  FSEL R9, R9, 1, P6 ;  /* 0x3f80000009097808 */ /* 0x000fe20003000000 */
[----:B-1----:R-:W-:-:S04]  /*0380*/  IMAD.WIDE R2, R5, 0x4, R2 ;  /* 0x0000000405027825 */ /* 0x002fc800078e0202 */
[----:B------:R-:W-:Y:S01]  /*0390*/  @P6 FMUL R0, R0, 0.25 ;  /* 0x3e80000000006820 */ /* 0x000fe20000400000 */
[----:B------:R-:W-:Y:S01]  /*03a0*/  ISETP.GT.AND P6, PT, R11, 0x26f, !P4 ;  /* 0x0000026f0b00780c */ /* 0x000fe200067c4270 */
[----:B------:R-:W-:Y:S02]  /*03b0*/  IMAD R5, R18, 0x680, R5 ;  /* 0x0000068012057824 */ /* 0x000fe400078e0205 */
[----:B---3--:R-:W-:Y:S02]  /*03c0*/  IMAD.MOV.U32 R7, RZ, RZ, RZ ;  /* 0x000000ffff077224 */ /* 0x008fe400078e00ff */
[----:B--2---:R-:W-:Y:S01]  /*03d0*/  IMAD.WIDE R14, R5, 0x4, R14 ;  /* 0x00000004050e7825 */ /* 0x004fe200078e020e */
[----:B------:R1:W2:Y:S07]  /*03e0*/  @P3 LDG.E.EL R4, desc[UR4][R2.64] ;  /* 0x0000000402043981 */ /* 0x0002ae000c2e1900 */
[----:B------:R-:W3:Y:S01]  /*03f0*/  @P6 LDG.E.EL R7, desc[UR4][R14.64] ;  /* 0x000000040e076981 */ /* 0x000ee2000c2e1900 */
[----:B------:R-:W-:Y:S01]  /*0400*/  @!P5 FMUL R0, R0, 16777216 ;  /* 0x4b8000000000d820 */ /* 0x000fe20000400000 */
[----:B------:R-:W-:Y:S01]  /*0410*/  @!P5 FMUL R9, R9, 16777216 ;  /* 0x4b8000000909d820 */ /* 0x000fe20000400000 */
[----:B-1----:R-:W1:Y:S04]  /*0420*/  LDC.64 R2, c[0x0][0x248] ;  /* 0x00009200ff027b82 */ /* 0x002e680000000a00 */
[----:B------:R-:W1:Y:S02]  /*0430*/  MUFU.RCP R0, R0 ;  /* 0x0000000000007308 */ /* 0x000e640000001000 */
[----:B01----:R-:W-:Y:S01]  /*0440*/  FMUL R6, R0, R9 ;  /* 0x0000000900067220 */ /* 0x003fe20000400000 */
[----:B------:R-:W-:Y:S01]  /*0450*/  IMAD.WIDE R2, R10, 0x4, R2 ;  /* 0x000000040a027825 */ /* 0x000fe200078e0202 */
[----:B-----5:R-:W-:-:S02]  /*0460*/  SEL R5, R13, RZ, P0 ;  /* 0x000000ff0d057207 */ /* 0x020fc40000000000 */
[----:B------:R-:W-:-:S05]  /*0470*/  SEL R12, R12, RZ, P0 ;  /* 0x000000ff0c0c7207 */ /* 0x000fca0000000000 */
[----:B------:R-:W-:Y:S01]  /*0480*/  FADD R5, R5, -R12 ;  /* 0x8000000c05057221 */ /* 0x000fe20000000000 */
[----:B------:R-:W-:Y:S02]  /*0490*/  SEL R19, R19, RZ, P0 ;  /* 0x000000ff13137207 */ /* 0x000fe40000000000 */
[----:B----4-:R-:W-:Y:S01]  /*04a0*/  SEL R20, R20, RZ, P0 ;  /* 0x000000ff14147207 */ /* 0x010fe20000000000 */
[----:B------:R-:W-:Y:S01]  /*04b0*/  FMUL R5, R5, R6 ;  /* 0x0000000605057220 */ /* 0x000fe20000400000 */
[----:B------:R-:W-:-:S03]  /*04c0*/  ISETP.GE.AND P0, PT, R11, 0x270, PT ;  /* 0x000002700b00780c */ /* 0x000fc60003f06270 */
[----:B------:R-:W-:-:S05]  /*04d0*/  FFMA R20, R5, R19, R20 ;  /* 0x0000001305147223 */ /* 0x000fca0000000014 */
[----:B------:R-:W-:-:S04]  /*04e0*/  FSETP.GEU.AND P5, PT, R20, RZ, PT ;  /* 0x000000ff1400720b */ /* 0x000fc80003fae000 */
[----:B------:R-:W-:Y:S02]  /*04f0*/  FSEL R20, R20, RZ, P5 ;  /* 0x000000ff14147208 */ /* 0x000fe40002800000 */
[----:B--2---:R-:W-:Y:S02]  /*0500*/  SEL R5, R4, RZ, P3 ;  /* 0x000000ff04057207 */ /* 0x004fe40001800000 */
[----:B------:R-:W-:Y:S02]  /*0510*/  @P2 SEL R5, R20, RZ, !P1 ;  /* 0x000000ff14052207 */ /* 0x000fe40004800000 */
[----:B---3--:R-:W-:Y:S01]  /*0520*/  @P0 SEL R5, R7, RZ, P6 ;  /* 0x000000ff07050207 */ /* 0x008fe20003000000 */
[----:B------:R-:W-:Y:S06]  /*0530*/  @P4 EXIT ;  /* 0x000000000000494d */ /* 0x000fec0003800000 */
[----:B------:R-:W-:Y:S01]  /*0540*/  STG.E desc[UR4][R2.64], R5 ;  /* 0x0000000502007986 */ /* 0x000fe2000c101904 */
[----:B------:R-:W-:Y:S05]  /*0550*/  EXIT ;  /* 0x000000000000794d */ /* 0x000fea0003800000 */
.L_x_0:
[----:B------:R-:W-:-:S00]  /*0560*/  BRA `(.L_x_0) ;  /* 0xfffffffc00fc7947 */ /* 0x000fc0000383ffff */
[----:B------:R-:W-:-:S00]  /*0570*/  NOP ;  /* 0x0000000000007918 */ /* 0x000fc00000000000 */
        /* <DEDUP_REMOVED lines=8> */
.L_x_1:


//--------------------- .nv.global.init           --------------------------
	.section	.nv.global.init,"aw",@progbits
.nv.global.init:
	.type		_$_str,@object
	.size		_$_str,(_$_str_$_2 - _$_str)
_$_str:
        /*0000*/ 	.byte	0x5f, 0x5f, 0x43, 0x55, 0x44, 0x41, 0x5f, 0x46, 0x54, 0x5a, 0x00
	.type		_$_str_$_2,@object
	.size		_$_str_$_2,(.L_1 - _$_str_$_2)
_$_str_$_2:
        /*000b*/ 	.byte	0x5f, 0x5f, 0x43, 0x55, 0x44, 0x41, 0x5f, 0x50, 0x52, 0x45, 0x43, 0x5f, 0x53, 0x51, 0x52, 0x54
        /*001b*/ 	.byte	0x00
.L_1:


//--------------------- .nv.constant0.triton_poi_fused_cat_64 --------------------------
	.section	.nv.constant0.triton_poi_fused_cat_64,"a",@progbits
	.sectionflags	@""
	.align	4
.nv.constant0.triton_poi_fused_cat_64:
	.zero		596
